//
// Generated by NVIDIA NVVM Compiler
//
// Compiler Build ID: CL-36424714
// Cuda compilation tools, release 13.0, V13.0.88
// Based on NVVM 20.0.0
//

.version 9.0
.target sm_100
.address_size 64

	// .globl	_Z19kTranspose_shm_bankPKfPfii
// _ZZ19kTranspose_shm_bankPKfPfiiE6buffer has been demoted

.visible .entry _Z19kTranspose_shm_bankPKfPfii(
	.param .u64 .ptr .align 1 _Z19kTranspose_shm_bankPKfPfii_param_0,
	.param .u64 .ptr .align 1 _Z19kTranspose_shm_bankPKfPfii_param_1,
	.param .u32 _Z19kTranspose_shm_bankPKfPfii_param_2,
	.param .u32 _Z19kTranspose_shm_bankPKfPfii_param_3
)
{
	.reg .pred 	%p<7>;
	.reg .b32 	%r<25>;
	.reg .b32 	%f<3>;
	.reg .b64 	%rd<9>;
	// demoted variable
	.shared .align 4 .b8 _ZZ19kTranspose_shm_bankPKfPfiiE6buffer[4224];
	ld.param.u64 	%rd1, [_Z19kTranspose_shm_bankPKfPfii_param_0];
	ld.param.u64 	%rd2, [_Z19kTranspose_shm_bankPKfPfii_param_1];
	ld.param.u32 	%r11, [_Z19kTranspose_shm_bankPKfPfii_param_2];
	ld.param.u32 	%r10, [_Z19kTranspose_shm_bankPKfPfii_param_3];
	mov.u32 	%r12, %ctaid.x;
	shl.b32 	%r1, %r12, 5;
	mov.u32 	%r2, %tid.x;
	add.s32 	%r3, %r1, %r2;
	mov.u32 	%r13, %ctaid.y;
	shl.b32 	%r4, %r13, 5;
	mov.u32 	%r5, %tid.y;
	add.s32 	%r14, %r4, %r5;
	setp.ge.s32 	%p1, %r3, %r10;
	setp.ge.s32 	%p2, %r14, %r11;
	or.pred  	%p3, %p1, %p2;
	@%p3 bra 	$L__BB0_2;
	cvta.to.global.u64 	%rd3, %rd1;
	mad.lo.s32 	%r15, %r10, %r14, %r3;
	mul.wide.s32 	%rd4, %r15, 4;
	add.s64 	%rd5, %rd3, %rd4;
	ld.global.f32 	%f1, [%rd5];
	mov.u32 	%r16, _ZZ19kTranspose_shm_bankPKfPfiiE6buffer;
	mad.lo.s32 	%r17, %r5, 132, %r16;
	shl.b32 	%r18, %r2, 2;
	add.s32 	%r19, %r17, %r18;
	st.shared.f32 	[%r19], %f1;
$L__BB0_2:
	bar.sync 	0;
	add.s32 	%r7, %r4, %r2;
	add.s32 	%r8, %r1, %r5;
	setp.ge.s32 	%p4, %r7, %r11;
	setp.ge.s32 	%p5, %r8, %r10;
	or.pred  	%p6, %p4, %p5;
	@%p6 bra 	$L__BB0_4;
	mov.u32 	%r20, _ZZ19kTranspose_shm_bankPKfPfiiE6buffer;
	mad.lo.s32 	%r21, %r2, 132, %r20;
	shl.b32 	%r22, %r5, 2;
	add.s32 	%r23, %r21, %r22;
	ld.shared.f32 	%f2, [%r23];
	mad.lo.s32 	%r24, %r11, %r8, %r7;
	cvta.to.global.u64 	%rd6, %rd2;
	mul.wide.s32 	%rd7, %r24, 4;
	add.s64 	%rd8, %rd6, %rd7;
	st.global.f32 	[%rd8], %f2;
$L__BB0_4:
	ret;

}


// ===== COMPILED SASS (sm_100) =====

	.target	sm_100

	.elftype	@"ET_EXEC"


//--------------------- .note.nv.tkinfo           --------------------------
	.section	.note.nv.tkinfo,"",@"SHT_NOTE"
	.sectionflags	@"SHF_NOTE_NV_TKINFO"
	.tkinfo
        /*0018*/ 	.word	0x00000002
        /*0030*/ 	.string	""
        /*0030*/ 	.string	"ptxas"
        /*0030*/ 	.string	"Cuda compilation tools, release 13.0, V13.0.88"
        /*0030*/ 	.string	"Build cuda_13.0.r13.0/compiler.36424714_0"
        /*0030*/ 	.string	"-arch sm_100 -m 64 "



//--------------------- .note.nv.cuinfo           --------------------------
	.section	.note.nv.cuinfo,"",@"SHT_NOTE"
	.sectionflags	@"SHF_NOTE_NV_CUINFO"
        /*0018*/ 	.short	0x0002
        /*001a*/ 	.short	0x0064
        /*001c*/ 	.short	0x0082
	.zero		2


//--------------------- .nv.info                  --------------------------
	.section	.nv.info,"",@"SHT_CUDA_INFO"
	.align	4


	//----- nvinfo : EIATTR_REGCOUNT
	.align		4
        /*0000*/ 	.byte	0x04, 0x2f
        /*0002*/ 	.short	(.L_1 - .L_0)
	.align		4
.L_0:
        /*0004*/ 	.word	index@(_Z19kTranspose_shm_bankPKfPfii)
        /*0008*/ 	.word	0x0000000c


	//----- nvinfo : EIATTR_FRAME_SIZE
	.align		4
.L_1:
        /*000c*/ 	.byte	0x04, 0x11
        /*000e*/ 	.short	(.L_3 - .L_2)
	.align		4
.L_2:
        /*0010*/ 	.word	index@(_Z19kTranspose_shm_bankPKfPfii)
        /*0014*/ 	.word	0x00000000


	//----- nvinfo : EIATTR_MIN_STACK_SIZE
	.align		4
.L_3:
        /*0018*/ 	.byte	0x04, 0x12
        /*001a*/ 	.short	(.L_5 - .L_4)
	.align		4
.L_4:
        /*001c*/ 	.word	index@(_Z19kTranspose_shm_bankPKfPfii)
        /*0020*/ 	.word	0x00000000
.L_5:


//--------------------- .nv.compat                --------------------------
	.section	.nv.compat,"",@"SHT_CUDA_COMPAT_INFO"
	.align	4
        /*0000*/ 	.byte	0x02, 0x09, 0x00, 0x00, 0x02, 0x02, 0x01, 0x00, 0x02, 0x05, 0x05, 0x00, 0x03, 0x07, 0x01, 0x01
        /*0010*/ 	.byte	0x02, 0x03, 0x00, 0x00, 0x02, 0x06, 0x01, 0x00, 0x04, 0x0b, 0x08, 0x00, 0x09, 0x00, 0x00, 0x00
        /*0020*/ 	.byte	0x00, 0x00, 0x00, 0x00


//--------------------- .nv.info._Z19kTranspose_shm_bankPKfPfii --------------------------
	.section	.nv.info._Z19kTranspose_shm_bankPKfPfii,"",@"SHT_CUDA_INFO"
	.sectionflags	@""
	.align	4


	//----- nvinfo : EIATTR_CUDA_API_VERSION
	.align		4
        /*0000*/ 	.byte	0x04, 0x37
        /*0002*/ 	.short	(.L_7 - .L_6)
.L_6:
        /*0004*/ 	.word	0x00000082


	//----- nvinfo : EIATTR_KPARAM_INFO
	.align		4
.L_7:
        /*0008*/ 	.byte	0x04, 0x17
        /*000a*/ 	.short	(.L_9 - .L_8)
.L_8:
        /*000c*/ 	.word	0x00000000
        /*0010*/ 	.short	0x0003
        /*0012*/ 	.short	0x0014
        /*0014*/ 	.byte	0x00, 0xf0, 0x11, 0x00


	//----- nvinfo : EIATTR_KPARAM_INFO
	.align		4
.L_9:
        /*0018*/ 	.byte	0x04, 0x17
        /*001a*/ 	.short	(.L_11 - .L_10)
.L_10:
        /*001c*/ 	.word	0x00000000
        /*0020*/ 	.short	0x0002
        /*0022*/ 	.short	0x0010
        /*0024*/ 	.byte	0x00, 0xf0, 0x11, 0x00


	//----- nvinfo : EIATTR_KPARAM_INFO
	.align		4
.L_11:
        /*0028*/ 	.byte	0x04, 0x17
        /*002a*/ 	.short	(.L_13 - .L_12)
.L_12:
        /*002c*/ 	.word	0x00000000
        /*0030*/ 	.short	0x0001
        /*0032*/ 	.short	0x0008
        /*0034*/ 	.byte	0x00, 0xf5, 0x21, 0x00


	//----- nvinfo : EIATTR_KPARAM_INFO
	.align		4
.L_13:
        /*0038*/ 	.byte	0x04, 0x17
        /*003a*/ 	.short	(.L_15 - .L_14)
.L_14:
        /*003c*/ 	.word	0x00000000
        /*0040*/ 	.short	0x0000
        /*0042*/ 	.short	0x0000
        /*0044*/ 	.byte	0x00, 0xf5, 0x21, 0x00


	//----- nvinfo : EIATTR_SPARSE_MMA_MASK
	.align		4
.L_15:
        /*0048*/ 	.byte	0x03, 0x50
        /*004a*/ 	.short	0x0000


	//----- nvinfo : EIATTR_MAXREG_COUNT
	.align		4
        /*004c*/ 	.byte	0x03, 0x1b
        /*004e*/ 	.short	0x00ff


	//----- nvinfo : EIATTR_NUM_BARRIERS
	.align		4
        /*0050*/ 	.byte	0x02, 0x4c
        /*0052*/ 	.byte	0x01
	.zero		1


	//----- nvinfo : EIATTR_MERCURY_ISA_VERSION
	.align		4
        /*0054*/ 	.byte	0x03, 0x5f
        /*0056*/ 	.short	0x0101


	//----- nvinfo : EIATTR_VRC_CTA_INIT_COUNT
	.align		4
        /*0058*/ 	.byte	0x02, 0x4a
	.zero		1
	.zero		1


	//----- nvinfo : EIATTR_EXIT_INSTR_OFFSETS
	.align		4
        /*005c*/ 	.byte	0x04, 0x1c
        /*005e*/ 	.short	(.L_17 - .L_16)


	//   ....[0]....
.L_16:
        /*0060*/ 	.word	0x000001a0


	//   ....[1]....
        /*0064*/ 	.word	0x00000250


	//----- nvinfo : EIATTR_CBANK_PARAM_SIZE
	.align		4
.L_17:
        /*0068*/ 	.byte	0x03, 0x19
        /*006a*/ 	.short	0x0018


	//----- nvinfo : EIATTR_PARAM_CBANK
	.align		4
        /*006c*/ 	.byte	0x04, 0x0a
        /*006e*/ 	.short	(.L_19 - .L_18)
	.align		4
.L_18:
        /*0070*/ 	.word	index@(.nv.constant0._Z19kTranspose_shm_bankPKfPfii)
        /*0074*/ 	.short	0x0380
        /*0076*/ 	.short	0x0018


	//----- nvinfo : EIATTR_SW_WAR
	.align		4
.L_19:
        /*0078*/ 	.byte	0x04, 0x36
        /*007a*/ 	.short	(.L_21 - .L_20)
.L_20:
        /*007c*/ 	.word	0x00000008
.L_21:


//--------------------- .nv.callgraph             --------------------------
	.section	.nv.callgraph,"",@"SHT_CUDA_CALLGRAPH"
	.align	4
	.sectionentsize	8
	.align		4
        /*0000*/ 	.word	0x00000000
	.align		4
        /*0004*/ 	.word	0xffffffff
	.align		4
        /*0008*/ 	.word	0x00000000
	.align		4
        /*000c*/ 	.word	0xfffffffe
	.align		4
        /*0010*/ 	.word	0x00000000
	.align		4
        /*0014*/ 	.word	0xfffffffd
	.align		4
        /*0018*/ 	.word	0x00000000
	.align		4
        /*001c*/ 	.word	0xfffffffc


//--------------------- .text._Z19kTranspose_shm_bankPKfPfii --------------------------
	.section	.text._Z19kTranspose_shm_bankPKfPfii,"ax",@progbits
	.align	128
        .global         _Z19kTranspose_shm_bankPKfPfii
        .type           _Z19kTranspose_shm_bankPKfPfii,@function
        .size           _Z19kTranspose_shm_bankPKfPfii,(.L_x_1 - _Z19kTranspose_shm_bankPKfPfii)
        .other          _Z19kTranspose_shm_bankPKfPfii,@"STO_CUDA_ENTRY STV_DEFAULT"
_Z19kTranspose_shm_bankPKfPfii:
.text._Z19kTranspose_shm_bankPKfPfii:
[----:B------:R-:W-:Y:S01]  /*0000*/  LDC R1, c[0x0][0x37c] ;  /* 0x0000df00ff017b82 */ /* 0x000fe20000000800 */
[----:B------:R-:W0:Y:S01]  /*0010*/  S2R R8, SR_TID.Y ;  /* 0x0000000000087919 */ /* 0x000e220000002200 */
[----:B------:R-:W1:Y:S01]  /*0020*/  LDCU.64 UR6, c[0x0][0x390] ;  /* 0x00007200ff0677ac */ /* 0x000e620008000a00 */
[----:B------:R-:W0:Y:S01]  /*0030*/  S2R R9, SR_CTAID.Y ;  /* 0x0000000000097919 */ /* 0x000e220000002600 */
[----:B------:R-:W2:Y:S01]  /*0040*/  LDCU.64 UR4, c[0x0][0x358] ;  /* 0x00006b00ff0477ac */ /* 0x000ea20008000a00 */
[----:B------:R-:W3:Y:S01]  /*0050*/  S2R R7, SR_CTAID.X ;  /* 0x0000000000077919 */ /* 0x000ee20000002500 */
[----:B------:R-:W3:Y:S01]  /*0060*/  S2R R6, SR_TID.X ;  /* 0x0000000000067919 */ /* 0x000ee20000002100 */
[----:B0-----:R-:W-:-:S05]  /*0070*/  IMAD R5, R9, 0x20, R8 ;  /* 0x0000002009057824 */ /* 0x001fca00078e0208 */
[----:B-1----:R-:W-:Y:S01]  /*0080*/  ISETP.GE.AND P0, PT, R5, UR6, PT ;  /* 0x0000000605007c0c */ /* 0x002fe2000bf06270 */
[----:B---3--:R-:W-:-:S05]  /*0090*/  IMAD R0, R7, 0x20, R6 ;  /* 0x0000002007007824 */ /* 0x008fca00078e0206 */
[----:B------:R-:W-:-:S13]  /*00a0*/  ISETP.GE.OR P0, PT, R0, UR7, P0 ;  /* 0x0000000700007c0c */ /* 0x000fda0008706670 */
[----:B------:R-:W0:Y:S01]  /*00b0*/  @!P0 LDC.64 R2, c[0x0][0x380] ;  /* 0x0000e000ff028b82 */ /* 0x000e220000000a00 */
[----:B------:R-:W-:-:S04]  /*00c0*/  @!P0 IMAD R5, R5, UR7, R0 ;  /* 0x0000000705058c24 */ /* 0x000fc8000f8e0200 */
[----:B0-----:R-:W-:-:S06]  /*00d0*/  @!P0 IMAD.WIDE R2, R5, 0x4, R2 ;  /* 0x0000000405028825 */ /* 0x001fcc00078e0202 */
[----:B--2---:R-:W2:Y:S01]  /*00e0*/  @!P0 LDG.E R2, desc[UR4][R2.64] ;  /* 0x0000000402028981 */ /* 0x004ea2000c1e1900 */
[----:B------:R-:W-:Y:S01]  /*00f0*/  @!P0 MOV R0, 0x400 ;  /* 0x0000040000008802 */ /* 0x000fe20000000f00 */
[----:B------:R-:W-:Y:S01]  /*0100*/  IMAD R4, R9, 0x20, R6 ;  /* 0x0000002009047824 */ /* 0x000fe200078e0206 */
[----:B------:R-:W-:Y:S01]  /*0110*/  LEA R7, R7, R8, 0x5 ;  /* 0x0000000807077211 */ /* 0x000fe200078e28ff */
[----:B------:R-:W0:Y:S03]  /*0120*/  @!P0 S2R R5, SR_CgaCtaId ;  /* 0x0000000000058919 */ /* 0x000e260000008800 */
[----:B------:R-:W-:-:S04]  /*0130*/  ISETP.GE.AND P1, PT, R7, UR7, PT ;  /* 0x0000000707007c0c */ /* 0x000fc8000bf26270 */
[----:B------:R-:W-:Y:S02]  /*0140*/  ISETP.GE.OR P1, PT, R4, UR6, P1 ;  /* 0x0000000604007c0c */ /* 0x000fe40008f26670 */
[----:B0-----:R-:W-:-:S05]  /*0150*/  @!P0 LEA R0, R5, R0, 0x18 ;  /* 0x0000000005008211 */ /* 0x001fca00078ec0ff */
[----:B------:R-:W-:-:S05]  /*0160*/  @!P0 IMAD R0, R8, 0x84, R0 ;  /* 0x0000008408008824 */ /* 0x000fca00078e0200 */
[----:B------:R-:W-:-:S05]  /*0170*/  @!P0 LEA R5, R6, R0, 0x2 ;  /* 0x0000000006058211 */ /* 0x000fca00078e10ff */
[----:B--2---:R0:W-:Y:S01]  /*0180*/  @!P0 STS [R5], R2 ;  /* 0x0000000205008388 */ /* 0x0041e20000000800 */
[----:B------:R-:W-:Y:S06]  /*0190*/  BAR.SYNC.DEFER_BLOCKING 0x0 ;  /* 0x0000000000007b1d */ /* 0x000fec0000010000 */
[----:B------:R-:W-:Y:S05]  /*01a0*/  @P1 EXIT ;  /* 0x000000000000194d */ /* 0x000fea0003800000 */
[----:B------:R-:W1:Y:S01]  /*01b0*/  S2R R3, SR_CgaCtaId ;  /* 0x0000000000037919 */ /* 0x000e620000008800 */
[----:B------:R-:W-:Y:S01]  /*01c0*/  MOV R0, 0x400 ;  /* 0x0000040000007802 */ /* 0x000fe20000000f00 */
[----:B------:R-:W-:-:S03]  /*01d0*/  IMAD R7, R7, UR6, R4 ;  /* 0x0000000607077c24 */ /* 0x000fc6000f8e0204 */
[----:B-1----:R-:W-:-:S05]  /*01e0*/  LEA R3, R3, R0, 0x18 ;  /* 0x0000000003037211 */ /* 0x002fca00078ec0ff */
[----:B------:R-:W-:Y:S02]  /*01f0*/  IMAD R0, R6, 0x84, R3 ;  /* 0x0000008406007824 */ /* 0x000fe400078e0203 */
[----:B0-----:R-:W0:Y:S02]  /*0200*/  LDC.64 R2, c[0x0][0x388] ;  /* 0x0000e200ff027b82 */ /* 0x001e240000000a00 */
[----:B------:R-:W-:-:S05]  /*0210*/  IMAD R0, R8, 0x4, R0 ;  /* 0x0000000408007824 */ /* 0x000fca00078e0200 */
[----:B------:R-:W1:Y:S01]  /*0220*/  LDS R5, [R0] ;  /* 0x0000000000057984 */ /* 0x000e620000000800 */
[----:B0-----:R-:W-:-:S05]  /*0230*/  IMAD.WIDE R2, R7, 0x4, R2 ;  /* 0x0000000407027825 */ /* 0x001fca00078e0202 */
[----:B-1----:R-:W-:Y:S01]  /*0240*/  STG.E desc[UR4][R2.64], R5 ;  /* 0x0000000502007986 */ /* 0x002fe2000c101904 */
[----:B------:R-:W-:Y:S05]  /*0250*/  EXIT ;  /* 0x000000000000794d */ /* 0x000fea0003800000 */
.L_x_0:
[----:B------:R-:W-:-:S00]  /*0260*/  BRA `(.L_x_0) ;  /* 0xfffffffc00fc7947 */ /* 0x000fc0000383ffff */
[----:B------:R-:W-:-:S00]  /*0270*/  NOP ;  /* 0x0000000000007918 */ /* 0x000fc00000000000 */
        /* <DEDUP_REMOVED lines=8> */
.L_x_1:


//--------------------- .nv.shared._Z19kTranspose_shm_bankPKfPfii --------------------------
	.section	.nv.shared._Z19kTranspose_shm_bankPKfPfii,"aw",@nobits
	.sectionflags	@""
	.align	4
.nv.shared._Z19kTranspose_shm_bankPKfPfii:
	.zero		5248


//--------------------- .nv.shared.reserved.0     --------------------------
	.section	.nv.shared.reserved.0,"aw",@nobits
	.weak		__nv_reservedSMEM_offset_0_alias
	.size		__nv_reservedSMEM_offset_0_alias, 0, 64
	.other		__nv_reservedSMEM_offset_0_alias,@"STO_CUDA_RESERVED_SHARED STV_DEFAULT"
__nv_reservedSMEM_offset_0_alias:
	.zero		0
	.zero		64


//--------------------- .nv.constant0._Z19kTranspose_shm_bankPKfPfii --------------------------
	.section	.nv.constant0._Z19kTranspose_shm_bankPKfPfii,"a",@progbits
	.sectionflags	@""
	.align	4
.nv.constant0._Z19kTranspose_shm_bankPKfPfii:
	.zero		920


//--------------------- SYMBOLS --------------------------

	.type		.nv.reservedSmem.offset0,@object
	.size		.nv.reservedSmem.offset0,0x4
	.type		.nv.reservedSmem.cap,@object
	.size		.nv.reservedSmem.cap,0x4
